//
// Generated by NVIDIA NVVM Compiler
//
// Compiler Build ID: CL-36424714
// Cuda compilation tools, release 13.0, V13.0.88
// Based on NVVM 20.0.0
//

.version 9.0
.target sm_100
.address_size 64

	// .globl	_Z18convolution_kernelPKfPfiiii
.const .align 4 .b8 c_kernel[4096];

.visible .entry _Z18convolution_kernelPKfPfiiii(
	.param .u64 .ptr .align 1 _Z18convolution_kernelPKfPfiiii_param_0,
	.param .u64 .ptr .align 1 _Z18convolution_kernelPKfPfiiii_param_1,
	.param .u32 _Z18convolution_kernelPKfPfiiii_param_2,
	.param .u32 _Z18convolution_kernelPKfPfiiii_param_3,
	.param .u32 _Z18convolution_kernelPKfPfiiii_param_4,
	.param .u32 _Z18convolution_kernelPKfPfiiii_param_5
)
{
	.reg .pred 	%p<15>;
	.reg .b32 	%r<55>;
	.reg .b32 	%f<119>;
	.reg .b64 	%rd<48>;

	ld.param.u64 	%rd9, [_Z18convolution_kernelPKfPfiiii_param_0];
	ld.param.u64 	%rd8, [_Z18convolution_kernelPKfPfiiii_param_1];
	ld.param.u32 	%r26, [_Z18convolution_kernelPKfPfiiii_param_2];
	ld.param.u32 	%r23, [_Z18convolution_kernelPKfPfiiii_param_3];
	ld.param.u32 	%r24, [_Z18convolution_kernelPKfPfiiii_param_4];
	ld.param.u32 	%r25, [_Z18convolution_kernelPKfPfiiii_param_5];
	cvta.to.global.u64 	%rd1, %rd9;
	mov.u32 	%r27, %ntid.x;
	mov.u32 	%r28, %ctaid.x;
	mov.u32 	%r29, %tid.x;
	mad.lo.s32 	%r1, %r27, %r28, %r29;
	mov.u32 	%r30, %ntid.y;
	mov.u32 	%r31, %ctaid.y;
	mov.u32 	%r32, %tid.y;
	mad.lo.s32 	%r33, %r30, %r31, %r32;
	sub.s32 	%r34, %r26, %r24;
	sub.s32 	%r3, %r23, %r25;
	setp.gt.s32 	%p1, %r1, %r3;
	setp.gt.s32 	%p2, %r33, %r34;
	or.pred  	%p3, %p1, %p2;
	@%p3 bra 	$L__BB0_18;
	mov.f32 	%f117, 0f00000000;
	min.s32 	%r36, %r24, %r25;
	setp.lt.s32 	%p4, %r36, 1;
	@%p4 bra 	$L__BB0_17;
	and.b32  	%r4, %r25, 15;
	and.b32  	%r5, %r25, 7;
	add.s32 	%r6, %r5, -1;
	and.b32  	%r7, %r25, 2147483632;
	and.b32  	%r8, %r25, 3;
	neg.s32 	%r9, %r7;
	add.s64 	%rd2, %rd1, 32;
	mov.f32 	%f117, 0f00000000;
	mov.b32 	%r49, 0;
	mov.u64 	%rd36, c_kernel;
$L__BB0_3:
	setp.lt.u32 	%p5, %r25, 16;
	mul.lo.s32 	%r11, %r49, %r25;
	add.s32 	%r39, %r49, %r33;
	mad.lo.s32 	%r12, %r39, %r23, %r1;
	mov.b32 	%r53, 0;
	@%p5 bra 	$L__BB0_6;
	mul.wide.u32 	%rd10, %r11, 4;
	mov.u64 	%rd11, c_kernel;
	add.s64 	%rd12, %rd11, %rd10;
	add.s64 	%rd47, %rd12, 32;
	mov.u32 	%r50, %r12;
	mov.u32 	%r51, %r9;
$L__BB0_5:
	.pragma "nounroll";
	mul.wide.s32 	%rd13, %r50, 4;
	add.s64 	%rd14, %rd2, %rd13;
	ld.const.f32 	%f20, [%rd47+-32];
	ld.global.nc.f32 	%f21, [%rd14+-32];
	fma.rn.f32 	%f22, %f20, %f21, %f117;
	ld.const.f32 	%f23, [%rd47+-28];
	ld.global.nc.f32 	%f24, [%rd14+-28];
	fma.rn.f32 	%f25, %f23, %f24, %f22;
	ld.const.f32 	%f26, [%rd47+-24];
	ld.global.nc.f32 	%f27, [%rd14+-24];
	fma.rn.f32 	%f28, %f26, %f27, %f25;
	ld.const.f32 	%f29, [%rd47+-20];
	ld.global.nc.f32 	%f30, [%rd14+-20];
	fma.rn.f32 	%f31, %f29, %f30, %f28;
	ld.const.f32 	%f32, [%rd47+-16];
	ld.global.nc.f32 	%f33, [%rd14+-16];
	fma.rn.f32 	%f34, %f32, %f33, %f31;
	ld.const.f32 	%f35, [%rd47+-12];
	ld.global.nc.f32 	%f36, [%rd14+-12];
	fma.rn.f32 	%f37, %f35, %f36, %f34;
	ld.const.f32 	%f38, [%rd47+-8];
	ld.global.nc.f32 	%f39, [%rd14+-8];
	fma.rn.f32 	%f40, %f38, %f39, %f37;
	ld.const.f32 	%f41, [%rd47+-4];
	ld.global.nc.f32 	%f42, [%rd14+-4];
	fma.rn.f32 	%f43, %f41, %f42, %f40;
	ld.const.f32 	%f44, [%rd47];
	ld.global.nc.f32 	%f45, [%rd14];
	fma.rn.f32 	%f46, %f44, %f45, %f43;
	ld.const.f32 	%f47, [%rd47+4];
	ld.global.nc.f32 	%f48, [%rd14+4];
	fma.rn.f32 	%f49, %f47, %f48, %f46;
	ld.const.f32 	%f50, [%rd47+8];
	ld.global.nc.f32 	%f51, [%rd14+8];
	fma.rn.f32 	%f52, %f50, %f51, %f49;
	ld.const.f32 	%f53, [%rd47+12];
	ld.global.nc.f32 	%f54, [%rd14+12];
	fma.rn.f32 	%f55, %f53, %f54, %f52;
	ld.const.f32 	%f56, [%rd47+16];
	ld.global.nc.f32 	%f57, [%rd14+16];
	fma.rn.f32 	%f58, %f56, %f57, %f55;
	ld.const.f32 	%f59, [%rd47+20];
	ld.global.nc.f32 	%f60, [%rd14+20];
	fma.rn.f32 	%f61, %f59, %f60, %f58;
	ld.const.f32 	%f62, [%rd47+24];
	ld.global.nc.f32 	%f63, [%rd14+24];
	fma.rn.f32 	%f64, %f62, %f63, %f61;
	ld.const.f32 	%f65, [%rd47+28];
	ld.global.nc.f32 	%f66, [%rd14+28];
	fma.rn.f32 	%f117, %f65, %f66, %f64;
	add.s32 	%r51, %r51, 16;
	add.s64 	%rd47, %rd47, 64;
	add.s32 	%r50, %r50, 16;
	setp.ne.s32 	%p6, %r51, 0;
	mov.u32 	%r53, %r7;
	@%p6 bra 	$L__BB0_5;
$L__BB0_6:
	setp.eq.s32 	%p7, %r4, 0;
	@%p7 bra 	$L__BB0_16;
	add.s32 	%r40, %r4, -1;
	setp.lt.u32 	%p8, %r40, 7;
	@%p8 bra 	$L__BB0_9;
	add.s32 	%r41, %r53, %r11;
	mul.wide.u32 	%rd15, %r41, 4;
	mov.u64 	%rd16, c_kernel;
	add.s64 	%rd17, %rd16, %rd15;
	ld.const.f32 	%f68, [%rd17];
	add.s32 	%r42, %r12, %r53;
	mul.wide.s32 	%rd18, %r42, 4;
	add.s64 	%rd19, %rd1, %rd18;
	ld.global.nc.f32 	%f69, [%rd19];
	fma.rn.f32 	%f70, %f68, %f69, %f117;
	cvt.u64.u32 	%rd20, %r11;
	cvt.u64.u32 	%rd21, %r53;
	add.s64 	%rd22, %rd21, %rd20;
	shl.b64 	%rd23, %rd22, 2;
	add.s64 	%rd24, %rd16, %rd23;
	ld.const.f32 	%f71, [%rd24+4];
	ld.global.nc.f32 	%f72, [%rd19+4];
	fma.rn.f32 	%f73, %f71, %f72, %f70;
	ld.const.f32 	%f74, [%rd24+8];
	ld.global.nc.f32 	%f75, [%rd19+8];
	fma.rn.f32 	%f76, %f74, %f75, %f73;
	ld.const.f32 	%f77, [%rd24+12];
	ld.global.nc.f32 	%f78, [%rd19+12];
	fma.rn.f32 	%f79, %f77, %f78, %f76;
	ld.const.f32 	%f80, [%rd24+16];
	ld.global.nc.f32 	%f81, [%rd19+16];
	fma.rn.f32 	%f82, %f80, %f81, %f79;
	ld.const.f32 	%f83, [%rd24+20];
	ld.global.nc.f32 	%f84, [%rd19+20];
	fma.rn.f32 	%f85, %f83, %f84, %f82;
	ld.const.f32 	%f86, [%rd24+24];
	ld.global.nc.f32 	%f87, [%rd19+24];
	fma.rn.f32 	%f88, %f86, %f87, %f85;
	ld.const.f32 	%f89, [%rd24+28];
	ld.global.nc.f32 	%f90, [%rd19+28];
	fma.rn.f32 	%f117, %f89, %f90, %f88;
	add.s32 	%r53, %r53, 8;
$L__BB0_9:
	setp.eq.s32 	%p9, %r5, 0;
	@%p9 bra 	$L__BB0_16;
	setp.lt.u32 	%p10, %r6, 3;
	@%p10 bra 	$L__BB0_12;
	add.s32 	%r43, %r53, %r11;
	mul.wide.u32 	%rd25, %r43, 4;
	add.s64 	%rd27, %rd36, %rd25;
	ld.const.f32 	%f92, [%rd27];
	add.s32 	%r44, %r12, %r53;
	mul.wide.s32 	%rd28, %r44, 4;
	add.s64 	%rd29, %rd1, %rd28;
	ld.global.nc.f32 	%f93, [%rd29];
	fma.rn.f32 	%f94, %f92, %f93, %f117;
	cvt.u64.u32 	%rd30, %r11;
	cvt.u64.u32 	%rd31, %r53;
	add.s64 	%rd32, %rd31, %rd30;
	shl.b64 	%rd33, %rd32, 2;
	add.s64 	%rd34, %rd36, %rd33;
	ld.const.f32 	%f95, [%rd34+4];
	ld.global.nc.f32 	%f96, [%rd29+4];
	fma.rn.f32 	%f97, %f95, %f96, %f94;
	ld.const.f32 	%f98, [%rd34+8];
	ld.global.nc.f32 	%f99, [%rd29+8];
	fma.rn.f32 	%f100, %f98, %f99, %f97;
	ld.const.f32 	%f101, [%rd34+12];
	ld.global.nc.f32 	%f102, [%rd29+12];
	fma.rn.f32 	%f117, %f101, %f102, %f100;
	add.s32 	%r53, %r53, 4;
$L__BB0_12:
	setp.eq.s32 	%p11, %r8, 0;
	@%p11 bra 	$L__BB0_16;
	setp.eq.s32 	%p12, %r8, 1;
	add.s32 	%r45, %r53, %r11;
	mul.wide.u32 	%rd35, %r45, 4;
	add.s64 	%rd37, %rd36, %rd35;
	ld.const.f32 	%f103, [%rd37];
	add.s32 	%r46, %r12, %r53;
	mul.wide.s32 	%rd38, %r46, 4;
	add.s64 	%rd6, %rd1, %rd38;
	ld.global.nc.f32 	%f104, [%rd6];
	fma.rn.f32 	%f117, %f103, %f104, %f117;
	@%p12 bra 	$L__BB0_16;
	setp.eq.s32 	%p13, %r8, 2;
	cvt.u64.u32 	%rd39, %r11;
	cvt.u64.u32 	%rd40, %r53;
	add.s64 	%rd41, %rd40, %rd39;
	shl.b64 	%rd42, %rd41, 2;
	add.s64 	%rd7, %rd36, %rd42;
	ld.const.f32 	%f105, [%rd7+4];
	ld.global.nc.f32 	%f106, [%rd6+4];
	fma.rn.f32 	%f117, %f105, %f106, %f117;
	@%p13 bra 	$L__BB0_16;
	ld.const.f32 	%f107, [%rd7+8];
	ld.global.nc.f32 	%f108, [%rd6+8];
	fma.rn.f32 	%f117, %f107, %f108, %f117;
$L__BB0_16:
	add.s32 	%r49, %r49, 1;
	setp.ne.s32 	%p14, %r49, %r24;
	@%p14 bra 	$L__BB0_3;
$L__BB0_17:
	mad.lo.s32 	%r47, %r33, %r3, %r33;
	add.s32 	%r48, %r47, %r1;
	cvta.to.global.u64 	%rd44, %rd8;
	mul.wide.s32 	%rd45, %r48, 4;
	add.s64 	%rd46, %rd44, %rd45;
	st.global.f32 	[%rd46], %f117;
$L__BB0_18:
	ret;

}


// ===== COMPILED SASS (sm_100) =====

	.target	sm_100

	.elftype	@"ET_EXEC"


//--------------------- .note.nv.tkinfo           --------------------------
	.section	.note.nv.tkinfo,"",@"SHT_NOTE"
	.sectionflags	@"SHF_NOTE_NV_TKINFO"
	.tkinfo
        /*0018*/ 	.word	0x00000002
        /*0030*/ 	.string	""
        /*0030*/ 	.string	"ptxas"
        /*0030*/ 	.string	"Cuda compilation tools, release 13.0, V13.0.88"
        /*0030*/ 	.string	"Build cuda_13.0.r13.0/compiler.36424714_0"
        /*0030*/ 	.string	"-arch sm_100 -m 64 "



//--------------------- .note.nv.cuinfo           --------------------------
	.section	.note.nv.cuinfo,"",@"SHT_NOTE"
	.sectionflags	@"SHF_NOTE_NV_CUINFO"
        /*0018*/ 	.short	0x0002
        /*001a*/ 	.short	0x0064
        /*001c*/ 	.short	0x0082
	.zero		2


//--------------------- .nv.info                  --------------------------
	.section	.nv.info,"",@"SHT_CUDA_INFO"
	.align	4


	//----- nvinfo : EIATTR_REGCOUNT
	.align		4
        /*0000*/ 	.byte	0x04, 0x2f
        /*0002*/ 	.short	(.L_2 - .L_1)
	.align		4
.L_1:
        /*0004*/ 	.word	index@(_Z18convolution_kernelPKfPfiiii)
        /*0008*/ 	.word	0x00000020


	//----- nvinfo : EIATTR_FRAME_SIZE
	.align		4
.L_2:
        /*000c*/ 	.byte	0x04, 0x11
        /*000e*/ 	.short	(.L_4 - .L_3)
	.align		4
.L_3:
        /*0010*/ 	.word	index@(_Z18convolution_kernelPKfPfiiii)
        /*0014*/ 	.word	0x00000000


	//----- nvinfo : EIATTR_MIN_STACK_SIZE
	.align		4
.L_4:
        /*0018*/ 	.byte	0x04, 0x12
        /*001a*/ 	.short	(.L_6 - .L_5)
	.align		4
.L_5:
        /*001c*/ 	.word	index@(_Z18convolution_kernelPKfPfiiii)
        /*0020*/ 	.word	0x00000000
.L_6:


//--------------------- .nv.compat                --------------------------
	.section	.nv.compat,"",@"SHT_CUDA_COMPAT_INFO"
	.align	4
        /*0000*/ 	.byte	0x02, 0x09, 0x00, 0x00, 0x02, 0x02, 0x01, 0x00, 0x02, 0x05, 0x05, 0x00, 0x03, 0x07, 0x01, 0x01
        /*0010*/ 	.byte	0x02, 0x03, 0x00, 0x00, 0x02, 0x06, 0x01, 0x00, 0x04, 0x0b, 0x08, 0x00, 0x09, 0x00, 0x00, 0x00
        /*0020*/ 	.byte	0x00, 0x00, 0x00, 0x00


//--------------------- .nv.info._Z18convolution_kernelPKfPfiiii --------------------------
	.section	.nv.info._Z18convolution_kernelPKfPfiiii,"",@"SHT_CUDA_INFO"
	.sectionflags	@""
	.align	4


	//----- nvinfo : EIATTR_CUDA_API_VERSION
	.align		4
        /*0000*/ 	.byte	0x04, 0x37
        /*0002*/ 	.short	(.L_8 - .L_7)
.L_7:
        /*0004*/ 	.word	0x00000082


	//----- nvinfo : EIATTR_KPARAM_INFO
	.align		4
.L_8:
        /*0008*/ 	.byte	0x04, 0x17
        /*000a*/ 	.short	(.L_10 - .L_9)
.L_9:
        /*000c*/ 	.word	0x00000000
        /*0010*/ 	.short	0x0005
        /*0012*/ 	.short	0x001c
        /*0014*/ 	.byte	0x00, 0xf0, 0x11, 0x00


	//----- nvinfo : EIATTR_KPARAM_INFO
	.align		4
.L_10:
        /*0018*/ 	.byte	0x04, 0x17
        /*001a*/ 	.short	(.L_12 - .L_11)
.L_11:
        /*001c*/ 	.word	0x00000000
        /*0020*/ 	.short	0x0004
        /*0022*/ 	.short	0x0018
        /*0024*/ 	.byte	0x00, 0xf0, 0x11, 0x00


	//----- nvinfo : EIATTR_KPARAM_INFO
	.align		4
.L_12:
        /*0028*/ 	.byte	0x04, 0x17
        /*002a*/ 	.short	(.L_14 - .L_13)
.L_13:
        /*002c*/ 	.word	0x00000000
        /*0030*/ 	.short	0x0003
        /*0032*/ 	.short	0x0014
        /*0034*/ 	.byte	0x00, 0xf0, 0x11, 0x00


	//----- nvinfo : EIATTR_KPARAM_INFO
	.align		4
.L_14:
        /*0038*/ 	.byte	0x04, 0x17
        /*003a*/ 	.short	(.L_16 - .L_15)
.L_15:
        /*003c*/ 	.word	0x00000000
        /*0040*/ 	.short	0x0002
        /*0042*/ 	.short	0x0010
        /*0044*/ 	.byte	0x00, 0xf0, 0x11, 0x00


	//----- nvinfo : EIATTR_KPARAM_INFO
	.align		4
.L_16:
        /*0048*/ 	.byte	0x04, 0x17
        /*004a*/ 	.short	(.L_18 - .L_17)
.L_17:
        /*004c*/ 	.word	0x00000000
        /*0050*/ 	.short	0x0001
        /*0052*/ 	.short	0x0008
        /*0054*/ 	.byte	0x00, 0xf5, 0x21, 0x00


	//----- nvinfo : EIATTR_KPARAM_INFO
	.align		4
.L_18:
        /*0058*/ 	.byte	0x04, 0x17
        /*005a*/ 	.short	(.L_20 - .L_19)
.L_19:
        /*005c*/ 	.word	0x00000000
        /*0060*/ 	.short	0x0000
        /*0062*/ 	.short	0x0000
        /*0064*/ 	.byte	0x00, 0xf5, 0x21, 0x00


	//----- nvinfo : EIATTR_SPARSE_MMA_MASK
	.align		4
.L_20:
        /*0068*/ 	.byte	0x03, 0x50
        /*006a*/ 	.short	0x0000


	//----- nvinfo : EIATTR_MAXREG_COUNT
	.align		4
        /*006c*/ 	.byte	0x03, 0x1b
        /*006e*/ 	.short	0x00ff


	//----- nvinfo : EIATTR_MERCURY_ISA_VERSION
	.align		4
        /*0070*/ 	.byte	0x03, 0x5f
        /*0072*/ 	.short	0x0101


	//----- nvinfo : EIATTR_VRC_CTA_INIT_COUNT
	.align		4
        /*0074*/ 	.byte	0x02, 0x4a
	.zero		1
	.zero		1


	//----- nvinfo : EIATTR_EXIT_INSTR_OFFSETS
	.align		4
        /*0078*/ 	.byte	0x04, 0x1c
        /*007a*/ 	.short	(.L_22 - .L_21)


	//   ....[0]....
.L_21:
        /*007c*/ 	.word	0x000000f0


	//   ....[1]....
        /*0080*/ 	.word	0x00000bf0


	//----- nvinfo : EIATTR_CBANK_PARAM_SIZE
	.align		4
.L_22:
        /*0084*/ 	.byte	0x03, 0x19
        /*0086*/ 	.short	0x0020


	//----- nvinfo : EIATTR_PARAM_CBANK
	.align		4
        /*0088*/ 	.byte	0x04, 0x0a
        /*008a*/ 	.short	(.L_24 - .L_23)
	.align		4
.L_23:
        /*008c*/ 	.word	index@(.nv.constant0._Z18convolution_kernelPKfPfiiii)
        /*0090*/ 	.short	0x0380
        /*0092*/ 	.short	0x0020


	//----- nvinfo : EIATTR_SW_WAR
	.align		4
.L_24:
        /*0094*/ 	.byte	0x04, 0x36
        /*0096*/ 	.short	(.L_26 - .L_25)
.L_25:
        /*0098*/ 	.word	0x00000008
.L_26:


//--------------------- .nv.callgraph             --------------------------
	.section	.nv.callgraph,"",@"SHT_CUDA_CALLGRAPH"
	.align	4
	.sectionentsize	8
	.align		4
        /*0000*/ 	.word	0x00000000
	.align		4
        /*0004*/ 	.word	0xffffffff
	.align		4
        /*0008*/ 	.word	0x00000000
	.align		4
        /*000c*/ 	.word	0xfffffffe
	.align		4
        /*0010*/ 	.word	0x00000000
	.align		4
        /*0014*/ 	.word	0xfffffffd
	.align		4
        /*0018*/ 	.word	0x00000000
	.align		4
        /*001c*/ 	.word	0xfffffffc


//--------------------- .nv.constant3             --------------------------
	.section	.nv.constant3,"a",@progbits
	.align	4
.nv.constant3:
	.type		c_kernel,@object
	.size		c_kernel,(.L_0 - c_kernel)
c_kernel:
	.zero		4096
.L_0:


//--------------------- .text._Z18convolution_kernelPKfPfiiii --------------------------
	.section	.text._Z18convolution_kernelPKfPfiiii,"ax",@progbits
	.align	128
        .global         _Z18convolution_kernelPKfPfiiii
        .type           _Z18convolution_kernelPKfPfiiii,@function
        .size           _Z18convolution_kernelPKfPfiiii,(.L_x_8 - _Z18convolution_kernelPKfPfiiii)
        .other          _Z18convolution_kernelPKfPfiiii,@"STO_CUDA_ENTRY STV_DEFAULT"
_Z18convolution_kernelPKfPfiiii:
.text._Z18convolution_kernelPKfPfiiii:
[----:B------:R-:W-:Y:S01]  /*0000*/  LDC R1, c[0x0][0x37c] ;  /* 0x0000df00ff017b82 */ /* 0x000fe20000000800 */
[----:B------:R-:W0:Y:S07]  /*0010*/  S2R R0, SR_CTAID.Y ;  /* 0x0000000000007919 */ /* 0x000e2e0000002600 */
[----:B------:R-:W1:Y:S01]  /*0020*/  LDC.64 R8, c[0x0][0x390] ;  /* 0x0000e400ff087b82 */ /* 0x000e620000000a00 */
[----:B------:R-:W2:Y:S01]  /*0030*/  LDCU UR4, c[0x0][0x360] ;  /* 0x00006c00ff0477ac */ /* 0x000ea20008000800 */
[----:B------:R-:W0:Y:S01]  /*0040*/  S2R R3, SR_TID.Y ;  /* 0x0000000000037919 */ /* 0x000e220000002200 */
[----:B------:R-:W0:Y:S01]  /*0050*/  LDCU UR5, c[0x0][0x364] ;  /* 0x00006c80ff0577ac */ /* 0x000e220008000800 */
[----:B------:R-:W2:Y:S04]  /*0060*/  S2R R4, SR_CTAID.X ;  /* 0x0000000000047919 */ /* 0x000ea80000002500 */
[----:B------:R-:W1:Y:S01]  /*0070*/  LDC.64 R6, c[0x0][0x398] ;  /* 0x0000e600ff067b82 */ /* 0x000e620000000a00 */
[----:B------:R-:W2:Y:S01]  /*0080*/  S2R R5, SR_TID.X ;  /* 0x0000000000057919 */ /* 0x000ea20000002100 */
[----:B0-----:R-:W-:Y:S01]  /*0090*/  IMAD R0, R0, UR5, R3 ;  /* 0x0000000500007c24 */ /* 0x001fe2000f8e0203 */
[----:B-1----:R-:W-:-:S04]  /*00a0*/  IADD3 R3, PT, PT, R8, -R6, RZ ;  /* 0x8000000608037210 */ /* 0x002fc80007ffe0ff */
[----:B------:R-:W-:Y:S01]  /*00b0*/  ISETP.GT.AND P0, PT, R0, R3, PT ;  /* 0x000000030000720c */ /* 0x000fe20003f04270 */
[----:B--2---:R-:W-:Y:S01]  /*00c0*/  IMAD R4, R4, UR4, R5 ;  /* 0x0000000404047c24 */ /* 0x004fe2000f8e0205 */
[----:B------:R-:W-:-:S04]  /*00d0*/  IADD3 R5, PT, PT, R9, -R7, RZ ;  /* 0x8000000709057210 */ /* 0x000fc80007ffe0ff */
[----:B------:R-:W-:-:S13]  /*00e0*/  ISETP.GT.OR P0, PT, R4, R5, P0 ;  /* 0x000000050400720c */ /* 0x000fda0000704670 */
[----:B------:R-:W-:Y:S05]  /*00f0*/  @P0 EXIT ;  /* 0x000000000000094d */ /* 0x000fea0003800000 */
[----:B------:R-:W-:Y:S01]  /*0100*/  VIMNMX R6, PT, PT, R6, R7, PT ;  /* 0x0000000706067248 */ /* 0x000fe20003fe0100 */
[----:B------:R-:W0:Y:S01]  /*0110*/  LDCU.64 UR6, c[0x0][0x358] ;  /* 0x00006b00ff0677ac */ /* 0x000e220008000a00 */
[----:B------:R-:W-:Y:S02]  /*0120*/  HFMA2 R15, -RZ, RZ, 0, 0 ;  /* 0x00000000ff0f7431 */ /* 0x000fe400000001ff */
[----:B------:R-:W-:-:S13]  /*0130*/  ISETP.GE.AND P0, PT, R6, 0x1, PT ;  /* 0x000000010600780c */ /* 0x000fda0003f06270 */
[----:B------:R-:W-:Y:S05]  /*0140*/  @!P0 BRA `(.L_x_0) ;  /* 0x0000000800948947 */ /* 0x000fea0003800000 */
[----:B------:R-:W1:Y:S01]  /*0150*/  LDCU.64 UR4, c[0x0][0x380] ;  /* 0x00007000ff0477ac */ /* 0x000e620008000a00 */
[C---:B------:R-:W-:Y:S01]  /*0160*/  LOP3.LUT R21, R7.reuse, 0x7, RZ, 0xc0, !PT ;  /* 0x0000000707157812 */ /* 0x040fe200078ec0ff */
[----:B------:R-:W-:Y:S01]  /*0170*/  IMAD.MOV.U32 R15, RZ, RZ, RZ ;  /* 0x000000ffff0f7224 */ /* 0x000fe200078e00ff */
[----:B------:R-:W-:Y:S02]  /*0180*/  LOP3.LUT R6, R7, 0x7ffffff0, RZ, 0xc0, !PT ;  /* 0x7ffffff007067812 */ /* 0x000fe400078ec0ff */
[----:B------:R-:W-:Y:S02]  /*0190*/  IADD3 R2, PT, PT, R21, -0x1, RZ ;  /* 0xffffffff15027810 */ /* 0x000fe40007ffe0ff */
[C---:B------:R-:W-:Y:S02]  /*01a0*/  LOP3.LUT R22, R7.reuse, 0xf, RZ, 0xc0, !PT ;  /* 0x0000000f07167812 */ /* 0x040fe400078ec0ff */
[----:B------:R-:W-:Y:S02]  /*01b0*/  ISETP.GE.U32.AND P0, PT, R2, 0x3, PT ;  /* 0x000000030200780c */ /* 0x000fe40003f06070 */
[----:B------:R-:W-:-:S02]  /*01c0*/  LOP3.LUT R7, R7, 0x3, RZ, 0xc0, !PT ;  /* 0x0000000307077812 */ /* 0x000fc400078ec0ff */
[----:B------:R-:W-:Y:S02]  /*01d0*/  MOV R9, RZ ;  /* 0x000000ff00097202 */ /* 0x000fe40000000f00 */
[----:B------:R-:W-:Y:S01]  /*01e0*/  IADD3 R8, PT, PT, -R6, RZ, RZ ;  /* 0x000000ff06087210 */ /* 0x000fe20007ffe1ff */
[----:B-1----:R-:W-:-:S04]  /*01f0*/  UIADD3 UR4, UP0, UPT, UR4, 0x20, URZ ;  /* 0x0000002004047890 */ /* 0x002fc8000ff1e0ff */
[----:B------:R-:W-:-:S12]  /*0200*/  UIADD3.X UR5, UPT, UPT, URZ, UR5, URZ, UP0, !UPT ;  /* 0x00000005ff057290 */ /* 0x000fd800087fe4ff */
.L_x_6:
[----:B------:R-:W1:Y:S01]  /*0210*/  LDC.64 R2, c[0x0][0x398] ;  /* 0x0000e600ff027b82 */ /* 0x000e620000000a00 */
[----:B------:R-:W2:Y:S01]  /*0220*/  LDCU UR8, c[0x0][0x394] ;  /* 0x00007280ff0877ac */ /* 0x000ea20008000800 */
[----:B------:R-:W-:Y:S02]  /*0230*/  IADD3 R11, PT, PT, R0, R9, RZ ;  /* 0x00000009000b7210 */ /* 0x000fe40007ffe0ff */
[----:B------:R-:W-:-:S03]  /*0240*/  MOV R13, RZ ;  /* 0x000000ff000d7202 */ /* 0x000fc60000000f00 */
[----:B--2---:R-:W-:Y:S01]  /*0250*/  IMAD R11, R11, UR8, R4 ;  /* 0x000000080b0b7c24 */ /* 0x004fe2000f8e0204 */
[----:B-1----:R-:W-:Y:S01]  /*0260*/  ISETP.GE.U32.AND P2, PT, R3, 0x10, PT ;  /* 0x000000100300780c */ /* 0x002fe20003f46070 */
[C---:B------:R-:W-:Y:S02]  /*0270*/  IMAD R10, R9.reuse, R3, RZ ;  /* 0x00000003090a7224 */ /* 0x040fe400078e02ff */
[----:B------:R-:W-:-:S05]  /*0280*/  VIADD R9, R9, 0x1 ;  /* 0x0000000109097836 */ /* 0x000fca0000000000 */
[----:B------:R-:W-:-:S05]  /*0290*/  ISETP.NE.AND P1, PT, R9, R2, PT ;  /* 0x000000020900720c */ /* 0x000fca0003f25270 */
[----:B------:R-:W-:Y:S08]  /*02a0*/  @!P2 BRA `(.L_x_1) ;  /* 0x0000000000f4a947 */ /* 0x000ff00003800000 */
[----:B------:R-:W-:Y:S01]  /*02b0*/  HFMA2 R3, -RZ, RZ, 0, 1.9073486328125e-06 ;  /* 0x00000020ff037431 */ /* 0x000fe200000001ff */
[----:B------:R-:W-:Y:S02]  /*02c0*/  MOV R13, R11 ;  /* 0x0000000b000d7202 */ /* 0x000fe40000000f00 */
[----:B------:R-:W-:Y:S02]  /*02d0*/  MOV R14, R8 ;  /* 0x00000008000e7202 */ /* 0x000fe40000000f00 */
[----:B------:R-:W-:-:S07]  /*02e0*/  IMAD R12, R10, 0x4, R3 ;  /* 0x000000040a0c7824 */ /* 0x000fce00078e0203 */
.L_x_2:
[----:B------:R-:W-:Y:S01]  /*02f0*/  MOV R3, UR5 ;  /* 0x0000000500037c02 */ /* 0x000fe20008000f00 */
[----:B------:R-:W-:-:S04]  /*0300*/  IMAD.U32 R2, RZ, RZ, UR4 ;  /* 0x00000004ff027e24 */ /* 0x000fc8000f8e00ff */
[----:B------:R-:W-:-:S05]  /*0310*/  IMAD.WIDE R2, R13, 0x4, R2 ;  /* 0x000000040d027825 */ /* 0x000fca00078e0202 */
[----:B0-----:R-:W2:Y:S04]  /*0320*/  LDG.E.CONSTANT R23, desc[UR6][R2.64+-0x20] ;  /* 0xffffe00602177981 */ /* 0x001ea8000c1e9900 */
[----:B------:R-:W3:Y:S04]  /*0330*/  LDG.E.CONSTANT R25, desc[UR6][R2.64+-0x1c] ;  /* 0xffffe40602197981 */ /* 0x000ee8000c1e9900 */
[----:B------:R-:W4:Y:S04]  /*0340*/  LDG.E.CONSTANT R20, desc[UR6][R2.64+-0x18] ;  /* 0xffffe80602147981 */ /* 0x000f28000c1e9900 */
[----:B------:R-:W5:Y:S04]  /*0350*/  LDG.E.CONSTANT R19, desc[UR6][R2.64+-0x14] ;  /* 0xffffec0602137981 */ /* 0x000f68000c1e9900 */
[----:B------:R-:W5:Y:S04]  /*0360*/  LDG.E.CONSTANT R18, desc[UR6][R2.64+-0x10] ;  /* 0xfffff00602127981 */ /* 0x000f68000c1e9900 */
[----:B------:R-:W5:Y:S04]  /*0370*/  LDG.E.CONSTANT R17, desc[UR6][R2.64+-0xc] ;  /* 0xfffff40602117981 */ /* 0x000f68000c1e9900 */
[----:B------:R-:W5:Y:S01]  /*0380*/  LDG.E.CONSTANT R16, desc[UR6][R2.64+-0x8] ;  /* 0xfffff80602107981 */ /* 0x000f62000c1e9900 */
[----:B------:R-:W2:Y:S08]  /*0390*/  LDC R24, c[0x3][R12+-0x20] ;  /* 0x00fff8000c187b82 */ /* 0x000eb00000000800 */
[----:B------:R-:W3:Y:S08]  /*03a0*/  LDC R26, c[0x3][R12+-0x1c] ;  /* 0x00fff9000c1a7b82 */ /* 0x000ef00000000800 */
[----:B------:R-:W0:Y:S08]  /*03b0*/  LDC R27, c[0x3][R12+-0xc] ;  /* 0x00fffd000c1b7b82 */ /* 0x000e300000000800 */
[----:B------:R-:W1:Y:S01]  /*03c0*/  LDC R28, c[0x3][R12+-0x8] ;  /* 0x00fffe000c1c7b82 */ /* 0x000e620000000800 */
[----:B--2---:R-:W-:-:S07]  /*03d0*/  FFMA R23, R24, R23, R15 ;  /* 0x0000001718177223 */ /* 0x004fce000000000f */
[----:B------:R-:W4:Y:S01]  /*03e0*/  LDC R24, c[0x3][R12+-0x18] ;  /* 0x00fffa000c187b82 */ /* 0x000f220000000800 */
[----:B------:R-:W2:Y:S01]  /*03f0*/  LDG.E.CONSTANT R15, desc[UR6][R2.64+-0x4] ;  /* 0xfffffc06020f7981 */ /* 0x000ea2000c1e9900 */
[----:B---3--:R-:W-:-:S06]  /*0400*/  FFMA R23, R26, R25, R23 ;  /* 0x000000191a177223 */ /* 0x008fcc0000000017 */
[----:B------:R-:W5:Y:S08]  /*0410*/  LDC R25, c[0x3][R12+-0x14] ;  /* 0x00fffb000c197b82 */ /* 0x000f700000000800 */
[----:B------:R-:W3:Y:S01]  /*0420*/  LDC R26, c[0x3][R12+-0x10] ;  /* 0x00fffc000c1a7b82 */ /* 0x000ee20000000800 */
[----:B----4-:R-:W-:Y:S02]  /*0430*/  FFMA R24, R24, R20, R23 ;  /* 0x0000001418187223 */ /* 0x010fe40000000017 */
[----:B------:R-:W4:Y:S04]  /*0440*/  LDG.E.CONSTANT R20, desc[UR6][R2.64] ;  /* 0x0000000602147981 */ /* 0x000f28000c1e9900 */
[----:B------:R-:W4:Y:S01]  /*0450*/  LDG.E.CONSTANT R23, desc[UR6][R2.64+0xc] ;  /* 0x00000c0602177981 */ /* 0x000f22000c1e9900 */
[----:B-----5:R-:W-:-:S03]  /*0460*/  FFMA R25, R25, R19, R24 ;  /* 0x0000001319197223 */ /* 0x020fc60000000018 */
[----:B------:R-:W5:Y:S04]  /*0470*/  LDG.E.CONSTANT R19, desc[UR6][R2.64+0x4] ;  /* 0x0000040602137981 */ /* 0x000f68000c1e9900 */
[----:B------:R-:W5:Y:S01]  /*0480*/  LDG.E.CONSTANT R24, desc[UR6][R2.64+0x14] ;  /* 0x0000140602187981 */ /* 0x000f62000c1e9900 */
[----:B---3--:R-:W-:-:S03]  /*0490*/  FFMA R26, R26, R18, R25 ;  /* 0x000000121a1a7223 */ /* 0x008fc60000000019 */
[----:B------:R-:W3:Y:S01]  /*04a0*/  LDG.E.CONSTANT R18, desc[UR6][R2.64+0x8] ;  /* 0x0000080602127981 */ /* 0x000ee2000c1e9900 */
[----:B0-----:R-:W-:-:S03]  /*04b0*/  FFMA R27, R27, R17, R26 ;  /* 0x000000111b1b7223 */ /* 0x001fc6000000001a */
[----:B------:R-:W3:Y:S01]  /*04c0*/  LDG.E.CONSTANT R17, desc[UR6][R2.64+0x10] ;  /* 0x0000100602117981 */ /* 0x000ee2000c1e9900 */
[----:B-1----:R-:W-:-:S03]  /*04d0*/  FFMA R28, R28, R16, R27 ;  /* 0x000000101c1c7223 */ /* 0x002fc6000000001b */
[----:B------:R-:W3:Y:S04]  /*04e0*/  LDG.E.CONSTANT R16, desc[UR6][R2.64+0x18] ;  /* 0x0000180602107981 */ /* 0x000ee8000c1e9900 */
[----:B------:R0:W3:Y:S01]  /*04f0*/  LDG.E.CONSTANT R25, desc[UR6][R2.64+0x1c] ;  /* 0x00001c0602197981 */ /* 0x0000e2000c1e9900 */
[----:B------:R-:W2:Y:S08]  /*0500*/  LDC R27, c[0x3][R12+-0x4] ;  /* 0x00ffff000c1b7b82 */ /* 0x000eb00000000800 */
[----:B------:R-:W4:Y:S08]  /*0510*/  LDC R26, c[0x3][R12] ;  /* 0x00c000000c1a7b82 */ /* 0x000f300000000800 */
[----:B0-----:R-:W0:Y:S01]  /*0520*/  LDC R2, c[0x3][R12+0x18] ;  /* 0x00c006000c027b82 */ /* 0x001e220000000800 */
[----:B------:R-:W-:-:S07]  /*0530*/  IADD3 R14, PT, PT, R14, 0x10, RZ ;  /* 0x000000100e0e7810 */ /* 0x000fce0007ffe0ff */
[----:B------:R1:W1:Y:S01]  /*0540*/  LDC R3, c[0x3][R12+0x1c] ;  /* 0x00c007000c037b82 */ /* 0x0002620000000800 */
[----:B------:R-:W-:Y:S02]  /*0550*/  ISETP.NE.AND P2, PT, R14, RZ, PT ;  /* 0x000000ff0e00720c */ /* 0x000fe40003f45270 */
[----:B------:R-:W-:Y:S01]  /*0560*/  IADD3 R13, PT, PT, R13, 0x10, RZ ;  /* 0x000000100d0d7810 */ /* 0x000fe20007ffe0ff */
[----:B--2---:R-:W-:-:S04]  /*0570*/  FFMA R15, R27, R15, R28 ;  /* 0x0000000f1b0f7223 */ /* 0x004fc8000000001c */
[----:B------:R-:W5:Y:S08]  /*0580*/  LDC R27, c[0x3][R12+0x4] ;  /* 0x00c001000c1b7b82 */ /* 0x000f700000000800 */
[----:B------:R-:W3:Y:S01]  /*0590*/  LDC R28, c[0x3][R12+0x8] ;  /* 0x00c002000c1c7b82 */ /* 0x000ee20000000800 */
[----:B----4-:R-:W-:-:S07]  /*05a0*/  FFMA R26, R26, R20, R15 ;  /* 0x000000141a1a7223 */ /* 0x010fce000000000f */
[----:B------:R-:W2:Y:S01]  /*05b0*/  LDC R20, c[0x3][R12+0xc] ;  /* 0x00c003000c147b82 */ /* 0x000ea20000000800 */
[----:B-----5:R-:W-:-:S07]  /*05c0*/  FFMA R19, R27, R19, R26 ;  /* 0x000000131b137223 */ /* 0x020fce000000001a */
[----:B------:R-:W4:Y:S08]  /*05d0*/  LDC R27, c[0x3][R12+0x10] ;  /* 0x00c004000c1b7b82 */ /* 0x000f300000000800 */
[----:B------:R-:W5:Y:S01]  /*05e0*/  LDC R15, c[0x3][R12+0x14] ;  /* 0x00c005000c0f7b82 */ /* 0x000f620000000800 */
[----:B---3--:R-:W-:-:S04]  /*05f0*/  FFMA R19, R28, R18, R19 ;  /* 0x000000121c137223 */ /* 0x008fc80000000013 */
[----:B--2---:R-:W-:-:S04]  /*0600*/  FFMA R20, R20, R23, R19 ;  /* 0x0000001714147223 */ /* 0x004fc80000000013 */
[----:B----4-:R-:W-:-:S04]  /*0610*/  FFMA R20, R27, R17, R20 ;  /* 0x000000111b147223 */ /* 0x010fc80000000014 */
[----:B-----5:R-:W-:-:S04]  /*0620*/  FFMA R15, R15, R24, R20 ;  /* 0x000000180f0f7223 */ /* 0x020fc80000000014 */
[----:B0-----:R-:W-:Y:S01]  /*0630*/  FFMA R2, R2, R16, R15 ;  /* 0x0000001002027223 */ /* 0x001fe2000000000f */
[----:B-1----:R-:W-:-:S03]  /*0640*/  IADD3 R12, PT, PT, R12, 0x40, RZ ;  /* 0x000000400c0c7810 */ /* 0x002fc60007ffe0ff */
[----:B------:R-:W-:Y:S01]  /*0650*/  FFMA R15, R3, R25, R2 ;  /* 0x00000019030f7223 */ /* 0x000fe20000000002 */
[----:B------:R-:W-:Y:S06]  /*0660*/  @P2 BRA `(.L_x_2) ;  /* 0xfffffffc00202947 */ /* 0x000fec000383ffff */
[----:B------:R-:W-:-:S07]  /*0670*/  IMAD.MOV.U32 R13, RZ, RZ, R6 ;  /* 0x000000ffff0d7224 */ /* 0x000fce00078e0006 */
.L_x_1:
[----:B------:R-:W-:-:S13]  /*0680*/  ISETP.NE.AND P2, PT, R22, RZ, PT ;  /* 0x000000ff1600720c */ /* 0x000fda0003f45270 */
[----:B------:R-:W-:Y:S05]  /*0690*/  @!P2 BRA `(.L_x_3) ;  /* 0x00000004003ca947 */ /* 0x000fea0003800000 */
[----:B------:R-:W-:Y:S02]  /*06a0*/  IADD3 R2, PT, PT, R22, -0x1, RZ ;  /* 0xffffffff16027810 */ /* 0x000fe40007ffe0ff */
[----:B------:R-:W-:Y:S02]  /*06b0*/  ISETP.NE.AND P3, PT, R21, RZ, PT ;  /* 0x000000ff1500720c */ /* 0x000fe40003f65270 */
[----:B------:R-:W-:-:S13]  /*06c0*/  ISETP.GE.U32.AND P2, PT, R2, 0x7, PT ;  /* 0x000000070200780c */ /* 0x000fda0003f46070 */
[----:B------:R-:W-:Y:S05]  /*06d0*/  @!P2 BRA `(.L_x_4) ;  /* 0x000000000080a947 */ /* 0x000fea0003800000 */
[----:B------:R-:W1:Y:S01]  /*06e0*/  LDC.64 R2, c[0x0][0x380] ;  /* 0x0000e000ff027b82 */ /* 0x000e620000000a00 */
[----:B------:R-:W-:-:S05]  /*06f0*/  IADD3 R17, PT, PT, R11, R13, RZ ;  /* 0x0000000d0b117210 */ /* 0x000fca0007ffe0ff */
[----:B-1----:R-:W-:-:S05]  /*0700*/  IMAD.WIDE R2, R17, 0x4, R2 ;  /* 0x0000000411027825 */ /* 0x002fca00078e0202 */
[----:B0-----:R-:W2:Y:S04]  /*0710*/  LDG.E.CONSTANT R26, desc[UR6][R2.64] ;  /* 0x00000006021a7981 */ /* 0x001ea8000c1e9900 */
[----:B------:R-:W3:Y:S04]  /*0720*/  LDG.E.CONSTANT R20, desc[UR6][R2.64+0x4] ;  /* 0x0000040602147981 */ /* 0x000ee8000c1e9900 */
[----:B------:R-:W4:Y:S04]  /*0730*/  LDG.E.CONSTANT R16, desc[UR6][R2.64+0x8] ;  /* 0x0000080602107981 */ /* 0x000f28000c1e9900 */
[----:B------:R-:W5:Y:S04]  /*0740*/  LDG.E.CONSTANT R12, desc[UR6][R2.64+0xc] ;  /* 0x00000c06020c7981 */ /* 0x000f68000c1e9900 */
[----:B------:R-:W5:Y:S04]  /*0750*/  LDG.E.CONSTANT R18, desc[UR6][R2.64+0x10] ;  /* 0x0000100602127981 */ /* 0x000f68000c1e9900 */
[----:B------:R-:W5:Y:S04]  /*0760*/  LDG.E.CONSTANT R17, desc[UR6][R2.64+0x14] ;  /* 0x0000140602117981 */ /* 0x000f68000c1e9900 */
[----:B------:R-:W5:Y:S04]  /*0770*/  LDG.E.CONSTANT R14, desc[UR6][R2.64+0x18] ;  /* 0x00001806020e7981 */ /* 0x000f68000c1e9900 */
[----:B------:R0:W5:Y:S01]  /*0780*/  LDG.E.CONSTANT R19, desc[UR6][R2.64+0x1c] ;  /* 0x00001c0602137981 */ /* 0x000162000c1e9900 */
[C---:B------:R-:W-:Y:S01]  /*0790*/  IADD3 R23, PT, PT, R10.reuse, R13, RZ ;  /* 0x0000000d0a177210 */ /* 0x040fe20007ffe0ff */
[----:B------:R-:W-:Y:S01]  /*07a0*/  IMAD.IADD R24, R10, 0x1, R13 ;  /* 0x000000010a187824 */ /* 0x000fe200078e020d */
[----:B------:R-:W-:-:S02]  /*07b0*/  IADD3 R13, PT, PT, R13, 0x8, RZ ;  /* 0x000000080d0d7810 */ /* 0x000fc40007ffe0ff */
[----:B------:R-:W-:Y:S02]  /*07c0*/  SHF.L.U32 R27, R23, 0x2, RZ ;  /* 0x00000002171b7819 */ /* 0x000fe400000006ff */
[----:B------:R-:W-:Y:S02]  /*07d0*/  SHF.L.U32 R24, R24, 0x2, RZ ;  /* 0x0000000218187819 */ /* 0x000fe400000006ff */
[----:B------:R1:W2:Y:S08]  /*07e0*/  LDC R28, c[0x3][R27] ;  /* 0x00c000001b1c7b82 */ /* 0x0002b00000000800 */
[----:B-1----:R-:W3:Y:S08]  /*07f0*/  LDC R27, c[0x3][R24+0x4] ;  /* 0x00c00100181b7b82 */ /* 0x002ef00000000800 */
[----:B------:R-:W4:Y:S08]  /*0800*/  LDC R23, c[0x3][R24+0x8] ;  /* 0x00c0020018177b82 */ /* 0x000f300000000800 */
[----:B------:R-:W5:Y:S08]  /*0810*/  LDC R25, c[0x3][R24+0xc] ;  /* 0x00c0030018197b82 */ /* 0x000f700000000800 */
[----:B0-----:R-:W0:Y:S08]  /*0820*/  LDC R3, c[0x3][R24+0x18] ;  /* 0x00c0060018037b82 */ /* 0x001e300000000800 */
[----:B------:R-:W1:Y:S01]  /*0830*/  LDC R2, c[0x3][R24+0x1c] ;  /* 0x00c0070018027b82 */ /* 0x000e620000000800 */
[----:B--2---:R-:W-:-:S07]  /*0840*/  FFMA R29, R28, R26, R15 ;  /* 0x0000001a1c1d7223 */ /* 0x004fce000000000f */
[----:B------:R-:W2:Y:S01]  /*0850*/  LDC R15, c[0x3][R24+0x10] ;  /* 0x00c00400180f7b82 */ /* 0x000ea20000000800 */
[----:B---3--:R-:W-:-:S04]  /*0860*/  FFMA R20, R27, R20, R29 ;  /* 0x000000141b147223 */ /* 0x008fc8000000001d */
[----:B----4-:R-:W-:-:S03]  /*0870*/  FFMA R16, R23, R16, R20 ;  /* 0x0000001017107223 */ /* 0x010fc60000000014 */
[----:B------:R-:W3:Y:S01]  /*0880*/  LDC R29, c[0x3][R24+0x14] ;  /* 0x00c00500181d7b82 */ /* 0x000ee20000000800 */
[----:B-----5:R-:W-:-:S04]  /*0890*/  FFMA R12, R25, R12, R16 ;  /* 0x0000000c190c7223 */ /* 0x020fc80000000010 */
[----:B--2---:R-:W-:-:S04]  /*08a0*/  FFMA R12, R15, R18, R12 ;  /* 0x000000120f0c7223 */ /* 0x004fc8000000000c */
[----:B---3--:R-:W-:-:S04]  /*08b0*/  FFMA R12, R29, R17, R12 ;  /* 0x000000111d0c7223 */ /* 0x008fc8000000000c */
[----:B0-----:R-:W-:-:S04]  /*08c0*/  FFMA R3, R3, R14, R12 ;  /* 0x0000000e03037223 */ /* 0x001fc8000000000c */
[----:B-1----:R-:W-:-:S07]  /*08d0*/  FFMA R15, R2, R19, R3 ;  /* 0x00000013020f7223 */ /* 0x002fce0000000003 */
.L_x_4:
[----:B------:R-:W-:Y:S05]  /*08e0*/  @!P3 BRA `(.L_x_3) ;  /* 0x0000000000a8b947 */ /* 0x000fea0003800000 */
[----:B------:R-:W-:Y:S01]  /*08f0*/  ISETP.NE.AND P2, PT, R7, RZ, PT ;  /* 0x000000ff0700720c */ /* 0x000fe20003f45270 */
[----:B------:R-:W-:-:S12]  /*0900*/  @!P0 BRA `(.L_x_5) ;  /* 0x0000000000508947 */ /* 0x000fd80003800000 */
[----:B------:R-:W1:Y:S01]  /*0910*/  LDC.64 R2, c[0x0][0x380] ;  /* 0x0000e000ff027b82 */ /* 0x000e620000000a00 */
[----:B------:R-:W-:-:S05]  /*0920*/  IADD3 R17, PT, PT, R11, R13, RZ ;  /* 0x0000000d0b117210 */ /* 0x000fca0007ffe0ff */
[----:B-1----:R-:W-:-:S05]  /*0930*/  IMAD.WIDE R2, R17, 0x4, R2 ;  /* 0x0000000411027825 */ /* 0x002fca00078e0202 */
[----:B0-----:R-:W2:Y:S04]  /*0940*/  LDG.E.CONSTANT R14, desc[UR6][R2.64] ;  /* 0x00000006020e7981 */ /* 0x001ea8000c1e9900 */
[----:B------:R-:W3:Y:S04]  /*0950*/  LDG.E.CONSTANT R18, desc[UR6][R2.64+0x4] ;  /* 0x0000040602127981 */ /* 0x000ee8000c1e9900 */
[----:B------:R-:W4:Y:S04]  /*0960*/  LDG.E.CONSTANT R20, desc[UR6][R2.64+0x8] ;  /* 0x0000080602147981 */ /* 0x000f28000c1e9900 */
[----:B------:R-:W5:Y:S01]  /*0970*/  LDG.E.CONSTANT R24, desc[UR6][R2.64+0xc] ;  /* 0x00000c0602187981 */ /* 0x000f62000c1e9900 */
[C---:B------:R-:W-:Y:S01]  /*0980*/  IADD3 R12, PT, PT, R10.reuse, R13, RZ ;  /* 0x0000000d0a0c7210 */ /* 0x040fe20007ffe0ff */
[----:B------:R-:W-:Y:S01]  /*0990*/  IMAD.IADD R16, R10, 0x1, R13 ;  /* 0x000000010a107824 */ /* 0x000fe200078e020d */
[----:B------:R-:W-:-:S02]  /*09a0*/  IADD3 R13, PT, PT, R13, 0x4, RZ ;  /* 0x000000040d0d7810 */ /* 0x000fc40007ffe0ff */
[----:B------:R-:W-:Y:S02]  /*09b0*/  SHF.L.U32 R12, R12, 0x2, RZ ;  /* 0x000000020c0c7819 */ /* 0x000fe400000006ff */
[----:B------:R-:W-:-:S04]  /*09c0*/  SHF.L.U32 R16, R16, 0x2, RZ ;  /* 0x0000000210107819 */ /* 0x000fc800000006ff */
[----:B------:R-:W2:Y:S08]  /*09d0*/  LDC R12, c[0x3][R12] ;  /* 0x00c000000c0c7b82 */ /* 0x000eb00000000800 */
[----:B------:R-:W3:Y:S08]  /*09e0*/  LDC R17, c[0x3][R16+0x4] ;  /* 0x00c0010010117b82 */ /* 0x000ef00000000800 */
[----:B------:R-:W4:Y:S08]  /*09f0*/  LDC R19, c[0x3][R16+0x8] ;  /* 0x00c0020010137b82 */ /* 0x000f300000000800 */
[----:B------:R-:W5:Y:S01]  /*0a00*/  LDC R23, c[0x3][R16+0xc] ;  /* 0x00c0030010177b82 */ /* 0x000f620000000800 */
[----:B--2---:R-:W-:-:S04]  /*0a10*/  FFMA R14, R12, R14, R15 ;  /* 0x0000000e0c0e7223 */ /* 0x004fc8000000000f */
[----:B---3--:R-:W-:-:S04]  /*0a20*/  FFMA R14, R17, R18, R14 ;  /* 0x00000012110e7223 */ /* 0x008fc8000000000e */
[----:B----4-:R-:W-:-:S04]  /*0a30*/  FFMA R14, R19, R20, R14 ;  /* 0x00000014130e7223 */ /* 0x010fc8000000000e */
[----:B-----5:R-:W-:-:S07]  /*0a40*/  FFMA R15, R23, R24, R14 ;  /* 0x00000018170f7223 */ /* 0x020fce000000000e */
.L_x_5:
[----:B------:R-:W-:Y:S05]  /*0a50*/  @!P2 BRA `(.L_x_3) ;  /* 0x00000000004ca947 */ /* 0x000fea0003800000 */
[----:B------:R-:W1:Y:S01]  /*0a60*/  LDC.64 R2, c[0x0][0x380] ;  /* 0x0000e000ff027b82 */ /* 0x000e620000000a00 */
[----:B------:R-:W-:-:S05]  /*0a70*/  IADD3 R11, PT, PT, R11, R13, RZ ;  /* 0x0000000d0b0b7210 */ /* 0x000fca0007ffe0ff */
[----:B-1----:R-:W-:-:S05]  /*0a80*/  IMAD.WIDE R2, R11, 0x4, R2 ;  /* 0x000000040b027825 */ /* 0x002fca00078e0202 */
[----:B0-----:R-:W2:Y:S01]  /*0a90*/  LDG.E.CONSTANT R14, desc[UR6][R2.64] ;  /* 0x00000006020e7981 */ /* 0x001ea2000c1e9900 */
[----:B------:R-:W-:Y:S01]  /*0aa0*/  IMAD.IADD R11, R10, 0x1, R13 ;  /* 0x000000010a0b7824 */ /* 0x000fe200078e020d */
[----:B------:R-:W-:-:S04]  /*0ab0*/  ISETP.NE.AND P2, PT, R7, 0x1, PT ;  /* 0x000000010700780c */ /* 0x000fc80003f45270 */
[----:B------:R-:W-:-:S04]  /*0ac0*/  SHF.L.U32 R11, R11, 0x2, RZ ;  /* 0x000000020b0b7819 */ /* 0x000fc800000006ff */
[----:B------:R-:W2:Y:S02]  /*0ad0*/  LDC R12, c[0x3][R11] ;  /* 0x00c000000b0c7b82 */ /* 0x000ea40000000800 */
[----:B--2---:R-:W-:-:S03]  /*0ae0*/  FFMA R15, R12, R14, R15 ;  /* 0x0000000e0c0f7223 */ /* 0x004fc6000000000f */
[----:B------:R-:W-:Y:S05]  /*0af0*/  @!P2 BRA `(.L_x_3) ;  /* 0x000000000024a947 */ /* 0x000fea0003800000 */
[----:B------:R-:W-:Y:S01]  /*0b00*/  ISETP.NE.AND P2, PT, R7, 0x2, PT ;  /* 0x000000020700780c */ /* 0x000fe20003f45270 */
[----:B------:R-:W2:-:S12]  /*0b10*/  LDG.E.CONSTANT R11, desc[UR6][R2.64+0x4] ;  /* 0x00000406020b7981 */ /* 0x000e98000c1e9900 */
[----:B------:R-:W3:Y:S01]  /*0b20*/  @P2 LDG.E.CONSTANT R14, desc[UR6][R2.64+0x8] ;  /* 0x00000806020e2981 */ /* 0x000ee2000c1e9900 */
[----:B------:R-:W-:-:S04]  /*0b30*/  IADD3 R10, PT, PT, R10, R13, RZ ;  /* 0x0000000d0a0a7210 */ /* 0x000fc80007ffe0ff */
[----:B------:R-:W-:-:S04]  /*0b40*/  SHF.L.U32 R13, R10, 0x2, RZ ;  /* 0x000000020a0d7819 */ /* 0x000fc800000006ff */
[----:B------:R-:W2:Y:S08]  /*0b50*/  LDC R10, c[0x3][R13+0x4] ;  /* 0x00c001000d0a7b82 */ /* 0x000eb00000000800 */
[----:B------:R-:W3:Y:S01]  /*0b60*/  @P2 LDC R12, c[0x3][R13+0x8] ;  /* 0x00c002000d0c2b82 */ /* 0x000ee20000000800 */
[----:B--2---:R-:W-:-:S04]  /*0b70*/  FFMA R15, R10, R11, R15 ;  /* 0x0000000b0a0f7223 */ /* 0x004fc8000000000f */
[----:B---3--:R-:W-:-:S07]  /*0b80*/  @P2 FFMA R15, R12, R14, R15 ;  /* 0x0000000e0c0f2223 */ /* 0x008fce000000000f */
.L_x_3:
[----:B------:R-:W-:Y:S05]  /*0b90*/  @P1 BRA `(.L_x_6) ;  /* 0xfffffff4009c1947 */ /* 0x000fea000383ffff */
.L_x_0:
[----:B------:R-:W1:Y:S01]  /*0ba0*/  LDC.64 R2, c[0x0][0x388] ;  /* 0x0000e200ff027b82 */ /* 0x000e620000000a00 */
[----:B------:R-:W-:-:S05]  /*0bb0*/  IMAD R5, R0, R5, R0 ;  /* 0x0000000500057224 */ /* 0x000fca00078e0200 */
[----:B------:R-:W-:-:S05]  /*0bc0*/  IADD3 R5, PT, PT, R4, R5, RZ ;  /* 0x0000000504057210 */ /* 0x000fca0007ffe0ff */
[----:B-1----:R-:W-:-:S05]  /*0bd0*/  IMAD.WIDE R2, R5, 0x4, R2 ;  /* 0x0000000405027825 */ /* 0x002fca00078e0202 */
[----:B0-----:R-:W-:Y:S01]  /*0be0*/  STG.E desc[UR6][R2.64], R15 ;  /* 0x0000000f02007986 */ /* 0x001fe2000c101906 */
[----:B------:R-:W-:Y:S05]  /*0bf0*/  EXIT ;  /* 0x000000000000794d */ /* 0x000fea0003800000 */
.L_x_7:
[----:B------:R-:W-:-:S00]  /*0c00*/  BRA `(.L_x_7) ;  /* 0xfffffffc00fc7947 */ /* 0x000fc0000383ffff */
[----:B------:R-:W-:-:S00]  /*0c10*/  NOP ;  /* 0x0000000000007918 */ /* 0x000fc00000000000 */
        /* <DEDUP_REMOVED lines=14> */
.L_x_8:


//--------------------- .nv.shared.reserved.0     --------------------------
	.section	.nv.shared.reserved.0,"aw",@nobits
	.weak		__nv_reservedSMEM_offset_0_alias
	.size		__nv_reservedSMEM_offset_0_alias, 0, 64
	.other		__nv_reservedSMEM_offset_0_alias,@"STO_CUDA_RESERVED_SHARED STV_DEFAULT"
__nv_reservedSMEM_offset_0_alias:
	.zero		0
	.zero		64


//--------------------- .nv.constant0._Z18convolution_kernelPKfPfiiii --------------------------
	.section	.nv.constant0._Z18convolution_kernelPKfPfiiii,"a",@progbits
	.sectionflags	@""
	.align	4
.nv.constant0._Z18convolution_kernelPKfPfiiii:
	.zero		928


//--------------------- SYMBOLS --------------------------

	.type		.nv.reservedSmem.offset0,@object
	.size		.nv.reservedSmem.offset0,0x4
